//
// Generated by NVIDIA NVVM Compiler
//
// Compiler Build ID: CL-36424714
// Cuda compilation tools, release 13.0, V13.0.88
// Based on NVVM 20.0.0
//

.version 9.0
.target sm_100
.address_size 64

	// .globl	_Z3eluPKfPffm

.visible .entry _Z3eluPKfPffm(
	.param .u64 .ptr .align 1 _Z3eluPKfPffm_param_0,
	.param .u64 .ptr .align 1 _Z3eluPKfPffm_param_1,
	.param .f32 _Z3eluPKfPffm_param_2,
	.param .u64 _Z3eluPKfPffm_param_3
)
{
	.reg .pred 	%p<9>;
	.reg .b32 	%r<36>;
	.reg .b32 	%f<190>;
	.reg .b64 	%rd<44>;

	ld.param.u64 	%rd20, [_Z3eluPKfPffm_param_0];
	ld.param.u64 	%rd21, [_Z3eluPKfPffm_param_1];
	ld.param.f32 	%f1, [_Z3eluPKfPffm_param_2];
	ld.param.u64 	%rd19, [_Z3eluPKfPffm_param_3];
	cvta.to.global.u64 	%rd1, %rd21;
	cvta.to.global.u64 	%rd2, %rd20;
	shr.u64 	%rd3, %rd19, 2;
	mov.u32 	%r1, %ntid.x;
	mov.u32 	%r2, %ctaid.x;
	mov.u32 	%r3, %tid.x;
	mad.lo.s32 	%r4, %r1, %r2, %r3;
	cvt.u64.u32 	%rd4, %r4;
	mov.u32 	%r5, %nctaid.x;
	mul.lo.s32 	%r6, %r1, %r5;
	cvt.u64.u32 	%rd5, %r6;
	setp.le.u64 	%p1, %rd3, %rd4;
	@%p1 bra 	$L__BB0_9;
	add.s64 	%rd6, %rd5, %rd4;
	max.u64 	%rd22, %rd3, %rd6;
	setp.lt.u64 	%p2, %rd6, %rd3;
	selp.u64 	%rd7, 1, 0, %p2;
	add.s64 	%rd23, %rd6, %rd7;
	sub.s64 	%rd8, %rd22, %rd23;
	and.b64  	%rd24, %rd8, -4294967296;
	setp.ne.s64 	%p3, %rd24, 0;
	@%p3 bra 	$L__BB0_3;
	cvt.u32.u64 	%r7, %rd5;
	cvt.u32.u64 	%r8, %rd8;
	div.u32 	%r9, %r8, %r7;
	cvt.u64.u32 	%rd40, %r9;
	bra.uni 	$L__BB0_4;
$L__BB0_3:
	div.u64 	%rd40, %rd8, %rd5;
$L__BB0_4:
	add.s64 	%rd12, %rd40, %rd7;
	and.b64  	%rd25, %rd12, 1;
	setp.eq.b64 	%p4, %rd25, 1;
	mov.u64 	%rd42, %rd4;
	@%p4 bra 	$L__BB0_6;
	shl.b64 	%rd26, %rd4, 4;
	add.s64 	%rd27, %rd2, %rd26;
	ld.global.nc.v4.f32 	{%f2, %f3, %f4, %f5}, [%rd27];
	max.f32 	%f6, %f2, 0f00000000;
	min.f32 	%f7, %f2, 0f00000000;
	fma.rn.f32 	%f8, %f7, 0f3BBB989D, 0f3F000000;
	cvt.sat.f32.f32 	%f9, %f8;
	mov.f32 	%f10, 0f4B400001;
	mov.f32 	%f11, 0f437C0000;
	fma.rm.f32 	%f12, %f9, %f11, %f10;
	add.f32 	%f13, %f12, 0fCB40007F;
	neg.f32 	%f14, %f13;
	fma.rn.f32 	%f15, %f7, 0f3FB8AA3B, %f14;
	fma.rn.f32 	%f16, %f7, 0f32A57060, %f15;
	mov.b32 	%r10, %f12;
	shl.b32 	%r11, %r10, 23;
	mov.b32 	%f17, %r11;
	ex2.approx.ftz.f32 	%f18, %f16;
	fma.rn.f32 	%f19, %f18, %f17, 0fBF800000;
	fma.rn.f32 	%f20, %f1, %f19, %f6;
	max.f32 	%f21, %f3, 0f00000000;
	min.f32 	%f22, %f3, 0f00000000;
	fma.rn.f32 	%f23, %f22, 0f3BBB989D, 0f3F000000;
	cvt.sat.f32.f32 	%f24, %f23;
	fma.rm.f32 	%f25, %f24, %f11, %f10;
	add.f32 	%f26, %f25, 0fCB40007F;
	neg.f32 	%f27, %f26;
	fma.rn.f32 	%f28, %f22, 0f3FB8AA3B, %f27;
	fma.rn.f32 	%f29, %f22, 0f32A57060, %f28;
	mov.b32 	%r12, %f25;
	shl.b32 	%r13, %r12, 23;
	mov.b32 	%f30, %r13;
	ex2.approx.ftz.f32 	%f31, %f29;
	fma.rn.f32 	%f32, %f31, %f30, 0fBF800000;
	fma.rn.f32 	%f33, %f1, %f32, %f21;
	max.f32 	%f34, %f4, 0f00000000;
	min.f32 	%f35, %f4, 0f00000000;
	fma.rn.f32 	%f36, %f35, 0f3BBB989D, 0f3F000000;
	cvt.sat.f32.f32 	%f37, %f36;
	fma.rm.f32 	%f38, %f37, %f11, %f10;
	add.f32 	%f39, %f38, 0fCB40007F;
	neg.f32 	%f40, %f39;
	fma.rn.f32 	%f41, %f35, 0f3FB8AA3B, %f40;
	fma.rn.f32 	%f42, %f35, 0f32A57060, %f41;
	mov.b32 	%r14, %f38;
	shl.b32 	%r15, %r14, 23;
	mov.b32 	%f43, %r15;
	ex2.approx.ftz.f32 	%f44, %f42;
	fma.rn.f32 	%f45, %f44, %f43, 0fBF800000;
	fma.rn.f32 	%f46, %f1, %f45, %f34;
	max.f32 	%f47, %f5, 0f00000000;
	min.f32 	%f48, %f5, 0f00000000;
	fma.rn.f32 	%f49, %f48, 0f3BBB989D, 0f3F000000;
	cvt.sat.f32.f32 	%f50, %f49;
	fma.rm.f32 	%f51, %f50, %f11, %f10;
	add.f32 	%f52, %f51, 0fCB40007F;
	neg.f32 	%f53, %f52;
	fma.rn.f32 	%f54, %f48, 0f3FB8AA3B, %f53;
	fma.rn.f32 	%f55, %f48, 0f32A57060, %f54;
	mov.b32 	%r16, %f51;
	shl.b32 	%r17, %r16, 23;
	mov.b32 	%f56, %r17;
	ex2.approx.ftz.f32 	%f57, %f55;
	fma.rn.f32 	%f58, %f57, %f56, 0fBF800000;
	fma.rn.f32 	%f59, %f1, %f58, %f47;
	add.s64 	%rd28, %rd1, %rd26;
	st.global.v4.f32 	[%rd28], {%f20, %f33, %f46, %f59};
	mov.u64 	%rd42, %rd6;
$L__BB0_6:
	setp.eq.s64 	%p5, %rd12, 0;
	@%p5 bra 	$L__BB0_9;
	shl.b64 	%rd32, %rd5, 4;
	shl.b64 	%rd35, %rd5, 1;
$L__BB0_8:
	shl.b64 	%rd29, %rd42, 4;
	add.s64 	%rd30, %rd2, %rd29;
	ld.global.nc.v4.f32 	{%f60, %f61, %f62, %f63}, [%rd30];
	max.f32 	%f64, %f60, 0f00000000;
	min.f32 	%f65, %f60, 0f00000000;
	fma.rn.f32 	%f66, %f65, 0f3BBB989D, 0f3F000000;
	cvt.sat.f32.f32 	%f67, %f66;
	mov.f32 	%f68, 0f4B400001;
	mov.f32 	%f69, 0f437C0000;
	fma.rm.f32 	%f70, %f67, %f69, %f68;
	add.f32 	%f71, %f70, 0fCB40007F;
	neg.f32 	%f72, %f71;
	fma.rn.f32 	%f73, %f65, 0f3FB8AA3B, %f72;
	fma.rn.f32 	%f74, %f65, 0f32A57060, %f73;
	mov.b32 	%r18, %f70;
	shl.b32 	%r19, %r18, 23;
	mov.b32 	%f75, %r19;
	ex2.approx.ftz.f32 	%f76, %f74;
	fma.rn.f32 	%f77, %f76, %f75, 0fBF800000;
	fma.rn.f32 	%f78, %f1, %f77, %f64;
	max.f32 	%f79, %f61, 0f00000000;
	min.f32 	%f80, %f61, 0f00000000;
	fma.rn.f32 	%f81, %f80, 0f3BBB989D, 0f3F000000;
	cvt.sat.f32.f32 	%f82, %f81;
	fma.rm.f32 	%f83, %f82, %f69, %f68;
	add.f32 	%f84, %f83, 0fCB40007F;
	neg.f32 	%f85, %f84;
	fma.rn.f32 	%f86, %f80, 0f3FB8AA3B, %f85;
	fma.rn.f32 	%f87, %f80, 0f32A57060, %f86;
	mov.b32 	%r20, %f83;
	shl.b32 	%r21, %r20, 23;
	mov.b32 	%f88, %r21;
	ex2.approx.ftz.f32 	%f89, %f87;
	fma.rn.f32 	%f90, %f89, %f88, 0fBF800000;
	fma.rn.f32 	%f91, %f1, %f90, %f79;
	max.f32 	%f92, %f62, 0f00000000;
	min.f32 	%f93, %f62, 0f00000000;
	fma.rn.f32 	%f94, %f93, 0f3BBB989D, 0f3F000000;
	cvt.sat.f32.f32 	%f95, %f94;
	fma.rm.f32 	%f96, %f95, %f69, %f68;
	add.f32 	%f97, %f96, 0fCB40007F;
	neg.f32 	%f98, %f97;
	fma.rn.f32 	%f99, %f93, 0f3FB8AA3B, %f98;
	fma.rn.f32 	%f100, %f93, 0f32A57060, %f99;
	mov.b32 	%r22, %f96;
	shl.b32 	%r23, %r22, 23;
	mov.b32 	%f101, %r23;
	ex2.approx.ftz.f32 	%f102, %f100;
	fma.rn.f32 	%f103, %f102, %f101, 0fBF800000;
	fma.rn.f32 	%f104, %f1, %f103, %f92;
	max.f32 	%f105, %f63, 0f00000000;
	min.f32 	%f106, %f63, 0f00000000;
	fma.rn.f32 	%f107, %f106, 0f3BBB989D, 0f3F000000;
	cvt.sat.f32.f32 	%f108, %f107;
	fma.rm.f32 	%f109, %f108, %f69, %f68;
	add.f32 	%f110, %f109, 0fCB40007F;
	neg.f32 	%f111, %f110;
	fma.rn.f32 	%f112, %f106, 0f3FB8AA3B, %f111;
	fma.rn.f32 	%f113, %f106, 0f32A57060, %f112;
	mov.b32 	%r24, %f109;
	shl.b32 	%r25, %r24, 23;
	mov.b32 	%f114, %r25;
	ex2.approx.ftz.f32 	%f115, %f113;
	fma.rn.f32 	%f116, %f115, %f114, 0fBF800000;
	fma.rn.f32 	%f117, %f1, %f116, %f105;
	add.s64 	%rd31, %rd1, %rd29;
	st.global.v4.f32 	[%rd31], {%f78, %f91, %f104, %f117};
	add.s64 	%rd33, %rd30, %rd32;
	ld.global.nc.v4.f32 	{%f118, %f119, %f120, %f121}, [%rd33];
	max.f32 	%f122, %f118, 0f00000000;
	min.f32 	%f123, %f118, 0f00000000;
	fma.rn.f32 	%f124, %f123, 0f3BBB989D, 0f3F000000;
	cvt.sat.f32.f32 	%f125, %f124;
	fma.rm.f32 	%f126, %f125, %f69, %f68;
	add.f32 	%f127, %f126, 0fCB40007F;
	neg.f32 	%f128, %f127;
	fma.rn.f32 	%f129, %f123, 0f3FB8AA3B, %f128;
	fma.rn.f32 	%f130, %f123, 0f32A57060, %f129;
	mov.b32 	%r26, %f126;
	shl.b32 	%r27, %r26, 23;
	mov.b32 	%f131, %r27;
	ex2.approx.ftz.f32 	%f132, %f130;
	fma.rn.f32 	%f133, %f132, %f131, 0fBF800000;
	fma.rn.f32 	%f134, %f1, %f133, %f122;
	max.f32 	%f135, %f119, 0f00000000;
	min.f32 	%f136, %f119, 0f00000000;
	fma.rn.f32 	%f137, %f136, 0f3BBB989D, 0f3F000000;
	cvt.sat.f32.f32 	%f138, %f137;
	fma.rm.f32 	%f139, %f138, %f69, %f68;
	add.f32 	%f140, %f139, 0fCB40007F;
	neg.f32 	%f141, %f140;
	fma.rn.f32 	%f142, %f136, 0f3FB8AA3B, %f141;
	fma.rn.f32 	%f143, %f136, 0f32A57060, %f142;
	mov.b32 	%r28, %f139;
	shl.b32 	%r29, %r28, 23;
	mov.b32 	%f144, %r29;
	ex2.approx.ftz.f32 	%f145, %f143;
	fma.rn.f32 	%f146, %f145, %f144, 0fBF800000;
	fma.rn.f32 	%f147, %f1, %f146, %f135;
	max.f32 	%f148, %f120, 0f00000000;
	min.f32 	%f149, %f120, 0f00000000;
	fma.rn.f32 	%f150, %f149, 0f3BBB989D, 0f3F000000;
	cvt.sat.f32.f32 	%f151, %f150;
	fma.rm.f32 	%f152, %f151, %f69, %f68;
	add.f32 	%f153, %f152, 0fCB40007F;
	neg.f32 	%f154, %f153;
	fma.rn.f32 	%f155, %f149, 0f3FB8AA3B, %f154;
	fma.rn.f32 	%f156, %f149, 0f32A57060, %f155;
	mov.b32 	%r30, %f152;
	shl.b32 	%r31, %r30, 23;
	mov.b32 	%f157, %r31;
	ex2.approx.ftz.f32 	%f158, %f156;
	fma.rn.f32 	%f159, %f158, %f157, 0fBF800000;
	fma.rn.f32 	%f160, %f1, %f159, %f148;
	max.f32 	%f161, %f121, 0f00000000;
	min.f32 	%f162, %f121, 0f00000000;
	fma.rn.f32 	%f163, %f162, 0f3BBB989D, 0f3F000000;
	cvt.sat.f32.f32 	%f164, %f163;
	fma.rm.f32 	%f165, %f164, %f69, %f68;
	add.f32 	%f166, %f165, 0fCB40007F;
	neg.f32 	%f167, %f166;
	fma.rn.f32 	%f168, %f162, 0f3FB8AA3B, %f167;
	fma.rn.f32 	%f169, %f162, 0f32A57060, %f168;
	mov.b32 	%r32, %f165;
	shl.b32 	%r33, %r32, 23;
	mov.b32 	%f170, %r33;
	ex2.approx.ftz.f32 	%f171, %f169;
	fma.rn.f32 	%f172, %f171, %f170, 0fBF800000;
	fma.rn.f32 	%f173, %f1, %f172, %f161;
	add.s64 	%rd34, %rd31, %rd32;
	st.global.v4.f32 	[%rd34], {%f134, %f147, %f160, %f173};
	add.s64 	%rd42, %rd42, %rd35;
	setp.lt.u64 	%p6, %rd42, %rd3;
	@%p6 bra 	$L__BB0_8;
$L__BB0_9:
	and.b64  	%rd36, %rd19, -4;
	add.s64 	%rd43, %rd36, %rd4;
	setp.ge.u64 	%p7, %rd43, %rd19;
	@%p7 bra 	$L__BB0_11;
$L__BB0_10:
	shl.b64 	%rd37, %rd43, 2;
	add.s64 	%rd38, %rd2, %rd37;
	ld.global.nc.f32 	%f174, [%rd38];
	max.f32 	%f175, %f174, 0f00000000;
	min.f32 	%f176, %f174, 0f00000000;
	fma.rn.f32 	%f177, %f176, 0f3BBB989D, 0f3F000000;
	cvt.sat.f32.f32 	%f178, %f177;
	mov.f32 	%f179, 0f4B400001;
	mov.f32 	%f180, 0f437C0000;
	fma.rm.f32 	%f181, %f178, %f180, %f179;
	add.f32 	%f182, %f181, 0fCB40007F;
	neg.f32 	%f183, %f182;
	fma.rn.f32 	%f184, %f176, 0f3FB8AA3B, %f183;
	fma.rn.f32 	%f185, %f176, 0f32A57060, %f184;
	mov.b32 	%r34, %f181;
	shl.b32 	%r35, %r34, 23;
	mov.b32 	%f186, %r35;
	ex2.approx.ftz.f32 	%f187, %f185;
	fma.rn.f32 	%f188, %f187, %f186, 0fBF800000;
	fma.rn.f32 	%f189, %f1, %f188, %f175;
	add.s64 	%rd39, %rd1, %rd37;
	st.global.f32 	[%rd39], %f189;
	add.s64 	%rd43, %rd43, %rd5;
	setp.lt.u64 	%p8, %rd43, %rd19;
	@%p8 bra 	$L__BB0_10;
$L__BB0_11:
	ret;

}


// ===== COMPILED SASS (sm_100) =====

	.target	sm_100

	.elftype	@"ET_EXEC"


//--------------------- .note.nv.tkinfo           --------------------------
	.section	.note.nv.tkinfo,"",@"SHT_NOTE"
	.sectionflags	@"SHF_NOTE_NV_TKINFO"
	.tkinfo
        /*0018*/ 	.word	0x00000002
        /*0030*/ 	.string	""
        /*0030*/ 	.string	"ptxas"
        /*0030*/ 	.string	"Cuda compilation tools, release 13.0, V13.0.88"
        /*0030*/ 	.string	"Build cuda_13.0.r13.0/compiler.36424714_0"
        /*0030*/ 	.string	"-arch sm_100 -m 64 "



//--------------------- .note.nv.cuinfo           --------------------------
	.section	.note.nv.cuinfo,"",@"SHT_NOTE"
	.sectionflags	@"SHF_NOTE_NV_CUINFO"
        /*0018*/ 	.short	0x0002
        /*001a*/ 	.short	0x0064
        /*001c*/ 	.short	0x0082
	.zero		2


//--------------------- .nv.info                  --------------------------
	.section	.nv.info,"",@"SHT_CUDA_INFO"
	.align	4


	//----- nvinfo : EIATTR_REGCOUNT
	.align		4
        /*0000*/ 	.byte	0x04, 0x2f
        /*0002*/ 	.short	(.L_1 - .L_0)
	.align		4
.L_0:
        /*0004*/ 	.word	index@(_Z3eluPKfPffm)
        /*0008*/ 	.word	0x00000020


	//----- nvinfo : EIATTR_FRAME_SIZE
	.align		4
.L_1:
        /*000c*/ 	.byte	0x04, 0x11
        /*000e*/ 	.short	(.L_3 - .L_2)
	.align		4
.L_2:
        /*0010*/ 	.word	index@($__internal_0_$__cuda_sm20_div_u64)
        /*0014*/ 	.word	0x00000000


	//----- nvinfo : EIATTR_FRAME_SIZE
	.align		4
.L_3:
        /*0018*/ 	.byte	0x04, 0x11
        /*001a*/ 	.short	(.L_5 - .L_4)
	.align		4
.L_4:
        /*001c*/ 	.word	index@(_Z3eluPKfPffm)
        /*0020*/ 	.word	0x00000000


	//----- nvinfo : EIATTR_MIN_STACK_SIZE
	.align		4
.L_5:
        /*0024*/ 	.byte	0x04, 0x12
        /*0026*/ 	.short	(.L_7 - .L_6)
	.align		4
.L_6:
        /*0028*/ 	.word	index@(_Z3eluPKfPffm)
        /*002c*/ 	.word	0x00000000
.L_7:


//--------------------- .nv.compat                --------------------------
	.section	.nv.compat,"",@"SHT_CUDA_COMPAT_INFO"
	.align	4
        /*0000*/ 	.byte	0x02, 0x09, 0x00, 0x00, 0x02, 0x02, 0x01, 0x00, 0x02, 0x05, 0x05, 0x00, 0x03, 0x07, 0x01, 0x01
        /*0010*/ 	.byte	0x02, 0x03, 0x00, 0x00, 0x02, 0x06, 0x01, 0x00, 0x04, 0x0b, 0x08, 0x00, 0x09, 0x00, 0x00, 0x00
        /*0020*/ 	.byte	0x00, 0x00, 0x00, 0x00


//--------------------- .nv.info._Z3eluPKfPffm    --------------------------
	.section	.nv.info._Z3eluPKfPffm,"",@"SHT_CUDA_INFO"
	.sectionflags	@""
	.align	4


	//----- nvinfo : EIATTR_CUDA_API_VERSION
	.align		4
        /*0000*/ 	.byte	0x04, 0x37
        /*0002*/ 	.short	(.L_9 - .L_8)
.L_8:
        /*0004*/ 	.word	0x00000082


	//----- nvinfo : EIATTR_KPARAM_INFO
	.align		4
.L_9:
        /*0008*/ 	.byte	0x04, 0x17
        /*000a*/ 	.short	(.L_11 - .L_10)
.L_10:
        /*000c*/ 	.word	0x00000000
        /*0010*/ 	.short	0x0003
        /*0012*/ 	.short	0x0018
        /*0014*/ 	.byte	0x00, 0xf0, 0x21, 0x00


	//----- nvinfo : EIATTR_KPARAM_INFO
	.align		4
.L_11:
        /*0018*/ 	.byte	0x04, 0x17
        /*001a*/ 	.short	(.L_13 - .L_12)
.L_12:
        /*001c*/ 	.word	0x00000000
        /*0020*/ 	.short	0x0002
        /*0022*/ 	.short	0x0010
        /*0024*/ 	.byte	0x00, 0xf0, 0x11, 0x00


	//----- nvinfo : EIATTR_KPARAM_INFO
	.align		4
.L_13:
        /*0028*/ 	.byte	0x04, 0x17
        /*002a*/ 	.short	(.L_15 - .L_14)
.L_14:
        /*002c*/ 	.word	0x00000000
        /*0030*/ 	.short	0x0001
        /*0032*/ 	.short	0x0008
        /*0034*/ 	.byte	0x00, 0xf5, 0x21, 0x00


	//----- nvinfo : EIATTR_KPARAM_INFO
	.align		4
.L_15:
        /*0038*/ 	.byte	0x04, 0x17
        /*003a*/ 	.short	(.L_17 - .L_16)
.L_16:
        /*003c*/ 	.word	0x00000000
        /*0040*/ 	.short	0x0000
        /*0042*/ 	.short	0x0000
        /*0044*/ 	.byte	0x00, 0xf5, 0x21, 0x00


	//----- nvinfo : EIATTR_SPARSE_MMA_MASK
	.align		4
.L_17:
        /*0048*/ 	.byte	0x03, 0x50
        /*004a*/ 	.short	0x0000


	//----- nvinfo : EIATTR_MAXREG_COUNT
	.align		4
        /*004c*/ 	.byte	0x03, 0x1b
        /*004e*/ 	.short	0x00ff


	//----- nvinfo : EIATTR_MERCURY_ISA_VERSION
	.align		4
        /*0050*/ 	.byte	0x03, 0x5f
        /*0052*/ 	.short	0x0101


	//----- nvinfo : EIATTR_VRC_CTA_INIT_COUNT
	.align		4
        /*0054*/ 	.byte	0x02, 0x4a
	.zero		1
	.zero		1


	//----- nvinfo : EIATTR_EXIT_INSTR_OFFSETS
	.align		4
        /*0058*/ 	.byte	0x04, 0x1c
        /*005a*/ 	.short	(.L_19 - .L_18)


	//   ....[0]....
.L_18:
        /*005c*/ 	.word	0x00000f50


	//   ....[1]....
        /*0060*/ 	.word	0x00001100


	//----- nvinfo : EIATTR_CRS_STACK_SIZE
	.align		4
.L_19:
        /*0064*/ 	.byte	0x04, 0x1e
        /*0066*/ 	.short	(.L_21 - .L_20)
.L_20:
        /*0068*/ 	.word	0x00000000


	//----- nvinfo : EIATTR_CBANK_PARAM_SIZE
	.align		4
.L_21:
        /*006c*/ 	.byte	0x03, 0x19
        /*006e*/ 	.short	0x0020


	//----- nvinfo : EIATTR_PARAM_CBANK
	.align		4
        /*0070*/ 	.byte	0x04, 0x0a
        /*0072*/ 	.short	(.L_23 - .L_22)
	.align		4
.L_22:
        /*0074*/ 	.word	index@(.nv.constant0._Z3eluPKfPffm)
        /*0078*/ 	.short	0x0380
        /*007a*/ 	.short	0x0020


	//----- nvinfo : EIATTR_SW_WAR
	.align		4
.L_23:
        /*007c*/ 	.byte	0x04, 0x36
        /*007e*/ 	.short	(.L_25 - .L_24)
.L_24:
        /*0080*/ 	.word	0x00000008
.L_25:


//--------------------- .nv.callgraph             --------------------------
	.section	.nv.callgraph,"",@"SHT_CUDA_CALLGRAPH"
	.align	4
	.sectionentsize	8
	.align		4
        /*0000*/ 	.word	0x00000000
	.align		4
        /*0004*/ 	.word	0xffffffff
	.align		4
        /*0008*/ 	.word	0x00000000
	.align		4
        /*000c*/ 	.word	0xfffffffe
	.align		4
        /*0010*/ 	.word	0x00000000
	.align		4
        /*0014*/ 	.word	0xfffffffd
	.align		4
        /*0018*/ 	.word	0x00000000
	.align		4
        /*001c*/ 	.word	0xfffffffc


//--------------------- .text._Z3eluPKfPffm       --------------------------
	.section	.text._Z3eluPKfPffm,"ax",@progbits
	.align	128
        .global         _Z3eluPKfPffm
        .type           _Z3eluPKfPffm,@function
        .size           _Z3eluPKfPffm,(.L_x_10 - _Z3eluPKfPffm)
        .other          _Z3eluPKfPffm,@"STO_CUDA_ENTRY STV_DEFAULT"
_Z3eluPKfPffm:
.text._Z3eluPKfPffm:
[----:B------:R-:W-:Y:S01]  /*0000*/  LDC R1, c[0x0][0x37c] ;  /* 0x0000df00ff017b82 */ /* 0x000fe20000000800 */
[----:B------:R-:W0:Y:S07]  /*0010*/  S2R R0, SR_CTAID.X ;  /* 0x0000000000007919 */ /* 0x000e2e0000002500 */
[----:B------:R-:W1:Y:S01]  /*0020*/  LDC.64 R6, c[0x0][0x398] ;  /* 0x0000e600ff067b82 */ /* 0x000e620000000a00 */
[----:B------:R-:W2:Y:S01]  /*0030*/  LDCU UR6, c[0x0][0x360] ;  /* 0x00006c00ff0677ac */ /* 0x000ea20008000800 */
[----:B------:R-:W-:Y:S01]  /*0040*/  BSSY.RECONVERGENT B0, `(.L_x_0) ;  /* 0x00000e8000007945 */ /* 0x000fe20003800200 */
[----:B------:R-:W0:Y:S01]  /*0050*/  S2R R3, SR_TID.X ;  /* 0x0000000000037919 */ /* 0x000e220000002100 */
[----:B------:R-:W3:Y:S04]  /*0060*/  LDCU.64 UR4, c[0x0][0x358] ;  /* 0x00006b00ff0477ac */ /* 0x000ee80008000a00 */
[----:B------:R-:W2:Y:S01]  /*0070*/  LDC R4, c[0x0][0x370] ;  /* 0x0000dc00ff047b82 */ /* 0x000ea20000000800 */
[----:B------:R-:W4:Y:S01]  /*0080*/  LDCU UR7, c[0x0][0x390] ;  /* 0x00007200ff0777ac */ /* 0x000f220008000800 */
[----:B------:R-:W0:Y:S01]  /*0090*/  LDCU.128 UR12, c[0x0][0x380] ;  /* 0x00007000ff0c77ac */ /* 0x000e220008000c00 */
[----:B-1----:R-:W-:Y:S01]  /*00a0*/  SHF.R.U32.HI R2, RZ, 0x2, R7 ;  /* 0x00000002ff027819 */ /* 0x002fe20000011607 */
[----:B--2---:R-:W-:-:S02]  /*00b0*/  IMAD R4, R4, UR6, RZ ;  /* 0x0000000604047c24 */ /* 0x004fc4000f8e02ff */
[----:B0-----:R-:W-:Y:S01]  /*00c0*/  IMAD R0, R0, UR6, R3 ;  /* 0x0000000600007c24 */ /* 0x001fe2000f8e0203 */
[----:B------:R-:W-:-:S04]  /*00d0*/  SHF.R.U64 R3, R6, 0x2, R7 ;  /* 0x0000000206037819 */ /* 0x000fc80000001207 */
[----:B------:R-:W-:-:S04]  /*00e0*/  ISETP.GT.U32.AND P0, PT, R3, R0, PT ;  /* 0x000000000300720c */ /* 0x000fc80003f04070 */
[----:B------:R-:W-:-:S13]  /*00f0*/  ISETP.GT.U32.AND.EX P0, PT, R2, RZ, PT, P0 ;  /* 0x000000ff0200720c */ /* 0x000fda0003f04100 */
[----:B---34-:R-:W-:Y:S05]  /*0100*/  @!P0 BRA `(.L_x_1) ;  /* 0x0000000c006c8947 */ /* 0x018fea0003800000 */
[----:B------:R-:W-:Y:S01]  /*0110*/  IADD3 R12, P0, PT, R0, R4, RZ ;  /* 0x00000004000c7210 */ /* 0x000fe20007f1e0ff */
[----:B------:R-:W-:Y:S03]  /*0120*/  BSSY.RECONVERGENT B1, `(.L_x_2) ;  /* 0x0000023000017945 */ /* 0x000fe60003800200 */
[----:B------:R-:W-:Y:S02]  /*0130*/  IADD3.X R13, PT, PT, RZ, RZ, RZ, P0, !PT ;  /* 0x000000ffff0d7210 */ /* 0x000fe400007fe4ff */
[----:B------:R-:W-:Y:S02]  /*0140*/  ISETP.GT.U32.AND P1, PT, R3, R12, PT ;  /* 0x0000000c0300720c */ /* 0x000fe40003f24070 */
[----:B------:R-:W-:Y:S02]  /*0150*/  ISETP.GE.U32.AND P0, PT, R12, R3, PT ;  /* 0x000000030c00720c */ /* 0x000fe40003f06070 */
[----:B------:R-:W-:-:S02]  /*0160*/  ISETP.GT.U32.AND.EX P1, PT, R2, R13, PT, P1 ;  /* 0x0000000d0200720c */ /* 0x000fc40003f24110 */
[----:B------:R-:W-:Y:S02]  /*0170*/  ISETP.GE.U32.AND.EX P0, PT, R13, R2, PT, P0 ;  /* 0x000000020d00720c */ /* 0x000fe40003f06100 */
[-C--:B------:R-:W-:Y:S02]  /*0180*/  SEL R11, R3, R12.reuse, P1 ;  /* 0x0000000c030b7207 */ /* 0x080fe40000800000 */
[----:B------:R-:W-:Y:S02]  /*0190*/  SEL R5, RZ, 0x1, P0 ;  /* 0x00000001ff057807 */ /* 0x000fe40000000000 */
[----:B------:R-:W-:Y:S02]  /*01a0*/  SEL R6, R2, R13, P1 ;  /* 0x0000000d02067207 */ /* 0x000fe40000800000 */
[----:B------:R-:W-:-:S04]  /*01b0*/  IADD3 R11, P0, P1, R11, -R12, -R5 ;  /* 0x8000000c0b0b7210 */ /* 0x000fc8000791e805 */
[----:B------:R-:W-:-:S04]  /*01c0*/  IADD3.X R9, PT, PT, R6, -0x1, ~R13, P0, P1 ;  /* 0xffffffff06097810 */ /* 0x000fc800007e2c0d */
[----:B------:R-:W-:-:S13]  /*01d0*/  ISETP.NE.U32.AND P0, PT, R9, RZ, PT ;  /* 0x000000ff0900720c */ /* 0x000fda0003f05070 */
[----:B------:R-:W-:Y:S05]  /*01e0*/  @P0 BRA `(.L_x_3) ;  /* 0x0000000000500947 */ /* 0x000fea0003800000 */
[----:B------:R-:W0:Y:S01]  /*01f0*/  I2F.U32.RP R8, R4 ;  /* 0x0000000400087306 */ /* 0x000e220000209000 */
[----:B------:R-:W-:Y:S02]  /*0200*/  IADD3 R9, PT, PT, RZ, -R4, RZ ;  /* 0x80000004ff097210 */ /* 0x000fe40007ffe0ff */
[----:B------:R-:W-:-:S05]  /*0210*/  ISETP.NE.U32.AND P2, PT, R4, RZ, PT ;  /* 0x000000ff0400720c */ /* 0x000fca0003f45070 */
[----:B0-----:R-:W0:Y:S02]  /*0220*/  MUFU.RCP R8, R8 ;  /* 0x0000000800087308 */ /* 0x001e240000001000 */
[----:B0-----:R-:W-:-:S06]  /*0230*/  VIADD R6, R8, 0xffffffe ;  /* 0x0ffffffe08067836 */ /* 0x001fcc0000000000 */
[----:B------:R0:W1:Y:S02]  /*0240*/  F2I.FTZ.U32.TRUNC.NTZ R7, R6 ;  /* 0x0000000600077305 */ /* 0x000064000021f000 */
[----:B0-----:R-:W-:Y:S02]  /*0250*/  IMAD.MOV.U32 R6, RZ, RZ, RZ ;  /* 0x000000ffff067224 */ /* 0x001fe400078e00ff */
[----:B-1----:R-:W-:-:S04]  /*0260*/  IMAD R9, R9, R7, RZ ;  /* 0x0000000709097224 */ /* 0x002fc800078e02ff */
[----:B------:R-:W-:-:S06]  /*0270*/  IMAD.HI.U32 R10, R7, R9, R6 ;  /* 0x00000009070a7227 */ /* 0x000fcc00078e0006 */
[----:B------:R-:W-:-:S05]  /*0280*/  IMAD.HI.U32 R6, R10, R11, RZ ;  /* 0x0000000b0a067227 */ /* 0x000fca00078e00ff */
[----:B------:R-:W-:-:S05]  /*0290*/  IADD3 R7, PT, PT, -R6, RZ, RZ ;  /* 0x000000ff06077210 */ /* 0x000fca0007ffe1ff */
[----:B------:R-:W-:Y:S02]  /*02a0*/  IMAD R11, R4, R7, R11 ;  /* 0x00000007040b7224 */ /* 0x000fe400078e020b */
[----:B------:R-:W-:-:S03]  /*02b0*/  HFMA2 R7, -RZ, RZ, 0, 0 ;  /* 0x00000000ff077431 */ /* 0x000fc600000001ff */
[----:B------:R-:W-:-:S13]  /*02c0*/  ISETP.GE.U32.AND P0, PT, R11, R4, PT ;  /* 0x000000040b00720c */ /* 0x000fda0003f06070 */
[----:B------:R-:W-:Y:S01]  /*02d0*/  @P0 IMAD.IADD R11, R11, 0x1, -R4 ;  /* 0x000000010b0b0824 */ /* 0x000fe200078e0a04 */
[----:B------:R-:W-:-:S04]  /*02e0*/  @P0 IADD3 R6, PT, PT, R6, 0x1, RZ ;  /* 0x0000000106060810 */ /* 0x000fc80007ffe0ff */
[----:B------:R-:W-:-:S13]  /*02f0*/  ISETP.GE.U32.AND P1, PT, R11, R4, PT ;  /* 0x000000040b00720c */ /* 0x000fda0003f26070 */
[----:B------:R-:W-:Y:S01]  /*0300*/  @P1 VIADD R6, R6, 0x1 ;  /* 0x0000000106061836 */ /* 0x000fe20000000000 */
[----:B------:R-:W-:Y:S01]  /*0310*/  @!P2 LOP3.LUT R6, RZ, R4, RZ, 0x33, !PT ;  /* 0x00000004ff06a212 */ /* 0x000fe200078e33ff */
[----:B------:R-:W-:Y:S06]  /*0320*/  BRA `(.L_x_4) ;  /* 0x0000000000087947 */ /* 0x000fec0003800000 */
.L_x_3:
[----:B------:R-:W-:-:S07]  /*0330*/  MOV R8, 0x350 ;  /* 0x0000035000087802 */ /* 0x000fce0000000f00 */
[----:B------:R-:W-:Y:S05]  /*0340*/  CALL.REL.NOINC `($__internal_0_$__cuda_sm20_div_u64) ;  /* 0x0000000c00707944 */ /* 0x000fea0003c00000 */
.L_x_4:
[----:B------:R-:W-:Y:S05]  /*0350*/  BSYNC.RECONVERGENT B1 ;  /* 0x0000000000017941 */ /* 0x000fea0003800200 */
.L_x_2:
[----:B------:R-:W-:Y:S01]  /*0360*/  IADD3 R5, P0, PT, R6, R5, RZ ;  /* 0x0000000506057210 */ /* 0x000fe20007f1e0ff */
[----:B------:R-:W-:Y:S01]  /*0370*/  BSSY.RECONVERGENT B1, `(.L_x_5) ;  /* 0x0000044000017945 */ /* 0x000fe20003800200 */
[----:B------:R-:W-:Y:S02]  /*0380*/  MOV R16, R0 ;  /* 0x0000000000107202 */ /* 0x000fe40000000f00 */
[C---:B------:R-:W-:Y:S01]  /*0390*/  LOP3.LUT R8, R5.reuse, 0x1, RZ, 0xc0, !PT ;  /* 0x0000000105087812 */ /* 0x040fe200078ec0ff */
[----:B------:R-:W-:Y:S01]  /*03a0*/  IMAD.X R6, RZ, RZ, R7, P0 ;  /* 0x000000ffff067224 */ /* 0x000fe200000e0607 */
[----:B------:R-:W-:Y:S01]  /*03b0*/  ISETP.NE.U32.AND P0, PT, R5, RZ, PT ;  /* 0x000000ff0500720c */ /* 0x000fe20003f05070 */
[----:B------:R-:W-:Y:S01]  /*03c0*/  IMAD.MOV.U32 R5, RZ, RZ, RZ ;  /* 0x000000ffff057224 */ /* 0x000fe200078e00ff */
[----:B------:R-:W-:Y:S02]  /*03d0*/  ISETP.NE.U32.AND P1, PT, R8, 0x1, PT ;  /* 0x000000010800780c */ /* 0x000fe40003f25070 */
[----:B------:R-:W-:-:S02]  /*03e0*/  ISETP.NE.AND.EX P0, PT, R6, RZ, PT, P0 ;  /* 0x000000ff0600720c */ /* 0x000fc40003f05300 */
[----:B------:R-:W-:-:S13]  /*03f0*/  ISETP.NE.U32.AND.EX P1, PT, RZ, RZ, PT, P1 ;  /* 0x000000ffff00720c */ /* 0x000fda0003f25110 */
[----:B------:R-:W-:Y:S05]  /*0400*/  @!P1 BRA `(.L_x_6) ;  /* 0x0000000000e89947 */ /* 0x000fea0003800000 */
[----:B------:R-:W0:Y:S01]  /*0410*/  LDCU.128 UR8, c[0x0][0x380] ;  /* 0x00007000ff0877ac */ /* 0x000e220008000c00 */
[----:B------:R-:W-:Y:S02]  /*0420*/  SHF.L.U32 R6, R0, 0x4, RZ ;  /* 0x0000000400067819 */ /* 0x000fe400000006ff */
[----:B------:R-:W-:Y:S01]  /*0430*/  SHF.R.U32.HI R22, RZ, 0x1c, R0 ;  /* 0x0000001cff167819 */ /* 0x000fe20000011600 */
[----:B------:R-:W-:Y:S02]  /*0440*/  HFMA2 R17, -RZ, RZ, 3.7421875, 0 ;  /* 0x437c0000ff117431 */ /* 0x000fe400000001ff */
[----:B------:R-:W-:Y:S01]  /*0450*/  IMAD.MOV.U32 R18, RZ, RZ, 0x3bbb989d ;  /* 0x3bbb989dff127424 */ /* 0x000fe200078e00ff */
[----:B------:R-:W1:Y:S01]  /*0460*/  LDCU UR6, c[0x0][0x390] ;  /* 0x00007200ff0677ac */ /* 0x000e620008000800 */
[----:B0-----:R-:W-:-:S04]  /*0470*/  IADD3 R8, P1, PT, R6, UR8, RZ ;  /* 0x0000000806087c10 */ /* 0x001fc8000ff3e0ff */
[----:B------:R-:W-:-:S06]  /*0480*/  IADD3.X R9, PT, PT, R22, UR9, RZ, P1, !PT ;  /* 0x0000000916097c10 */ /* 0x000fcc0008ffe4ff */
[----:B------:R-:W2:Y:S01]  /*0490*/  LDG.E.128.CONSTANT R8, desc[UR4][R8.64] ;  /* 0x0000000408087981 */ /* 0x000ea2000c1e9d00 */
[----:B------:R-:W-:Y:S02]  /*04a0*/  IADD3 R6, P1, PT, R6, UR10, RZ ;  /* 0x0000000a06067c10 */ /* 0x000fe4000ff3e0ff */
[----:B--2---:R-:W-:Y:S02]  /*04b0*/  FMNMX R15, RZ, R8, PT ;  /* 0x00000008ff0f7209 */ /* 0x004fe40003800000 */
[----:B------:R-:W-:Y:S02]  /*04c0*/  FMNMX R19, RZ, R9, PT ;  /* 0x00000009ff137209 */ /* 0x000fe40003800000 */
[----:B------:R-:W-:Y:S01]  /*04d0*/  FMNMX R7, RZ, R10, PT ;  /* 0x0000000aff077209 */ /* 0x000fe20003800000 */
[----:B------:R-:W-:Y:S01]  /*04e0*/  FFMA.SAT R14, R15, R18, 0.5 ;  /* 0x3f0000000f0e7423 */ /* 0x000fe20000002012 */
[----:B------:R-:W-:Y:S02]  /*04f0*/  FMNMX R21, RZ, R11, PT ;  /* 0x0000000bff157209 */ /* 0x000fe40003800000 */
[----:B------:R-:W-:Y:S01]  /*0500*/  FMNMX R8, RZ, R8, !PT ;  /* 0x00000008ff087209 */ /* 0x000fe20007800000 */
[-C--:B------:R-:W-:Y:S01]  /*0510*/  FFMA.RM R5, R14, R17.reuse, 12582913 ;  /* 0x4b4000010e057423 */ /* 0x080fe20000004011 */
[-C--:B------:R-:W-:Y:S01]  /*0520*/  FFMA.SAT R14, R19, R18.reuse, 0.5 ;  /* 0x3f000000130e7423 */ /* 0x080fe20000002012 */
[-C--:B------:R-:W-:Y:S01]  /*0530*/  FFMA.SAT R24, R7, R18.reuse, 0.5 ;  /* 0x3f00000007187423 */ /* 0x080fe20000002012 */
[----:B------:R-:W-:Y:S01]  /*0540*/  FFMA.SAT R18, R21, R18, 0.5 ;  /* 0x3f00000015127423 */ /* 0x000fe20000002012 */
[C---:B------:R-:W-:Y:S01]  /*0550*/  FADD R16, R5.reuse, -12583039 ;  /* 0xcb40007f05107421 */ /* 0x040fe20000000000 */
[----:B------:R-:W-:Y:S01]  /*0560*/  FFMA.RM R14, R14, R17, 12582913 ;  /* 0x4b4000010e0e7423 */ /* 0x000fe20000004011 */
[----:B------:R-:W-:-:S02]  /*0570*/  IMAD.SHL.U32 R5, R5, 0x800000, RZ ;  /* 0x0080000005057824 */ /* 0x000fc400078e00ff */
[-C--:B------:R-:W-:Y:S01]  /*0580*/  FFMA.RM R18, R18, R17.reuse, 12582913 ;  /* 0x4b40000112127423 */ /* 0x080fe20000004011 */
[C---:B------:R-:W-:Y:S01]  /*0590*/  FFMA R16, R15.reuse, 1.4426950216293334961, -R16 ;  /* 0x3fb8aa3b0f107823 */ /* 0x040fe20000000810 */
[C---:B------:R-:W-:Y:S01]  /*05a0*/  FADD R20, R14.reuse, -12583039 ;  /* 0xcb40007f0e147421 */ /* 0x040fe20000000000 */
[----:B------:R-:W-:Y:S02]  /*05b0*/  SHF.L.U32 R14, R14, 0x17, RZ ;  /* 0x000000170e0e7819 */ /* 0x000fe400000006ff */
[----:B------:R-:W-:Y:S01]  /*05c0*/  FFMA R16, R15, 1.925963033500011079e-08, R16 ;  /* 0x32a570600f107823 */ /* 0x000fe20000000010 */
[C---:B------:R-:W-:Y:S01]  /*05d0*/  FFMA R20, R19.reuse, 1.4426950216293334961, -R20 ;  /* 0x3fb8aa3b13147823 */ /* 0x040fe20000000814 */
[----:B------:R-:W-:Y:S01]  /*05e0*/  FFMA.RM R15, R24, R17, 12582913 ;  /* 0x4b400001180f7423 */ /* 0x000fe20000004011 */
[----:B------:R-:W-:Y:S02]  /*05f0*/  FMNMX R9, RZ, R9, !PT ;  /* 0x00000009ff097209 */ /* 0x000fe40007800000 */
[----:B------:R-:W-:Y:S01]  /*0600*/  FFMA R23, R19, 1.925963033500011079e-08, R20 ;  /* 0x32a5706013177823 */ /* 0x000fe20000000014 */
[----:B------:R-:W-:Y:S01]  /*0610*/  FADD R24, R15, -12583039 ;  /* 0xcb40007f0f187421 */ /* 0x000fe20000000000 */
[----:B------:R-:W-:Y:S01]  /*0620*/  FADD R20, R18, -12583039 ;  /* 0xcb40007f12147421 */ /* 0x000fe20000000000 */
[----:B------:R-:W0:Y:S01]  /*0630*/  MUFU.EX2 R16, R16 ;  /* 0x0000001000107308 */ /* 0x000e220000000800 */
[----:B------:R-:W-:Y:S01]  /*0640*/  FMNMX R10, RZ, R10, !PT ;  /* 0x0000000aff0a7209 */ /* 0x000fe20007800000 */
[----:B------:R-:W-:Y:S01]  /*0650*/  FFMA R24, R7, 1.4426950216293334961, -R24 ;  /* 0x3fb8aa3b07187823 */ /* 0x000fe20000000818 */
[----:B------:R-:W-:Y:S01]  /*0660*/  FFMA R20, R21, 1.4426950216293334961, -R20 ;  /* 0x3fb8aa3b15147823 */ /* 0x000fe20000000814 */
[----:B------:R-:W-:-:S02]  /*0670*/  FMNMX R11, RZ, R11, !PT ;  /* 0x0000000bff0b7209 */ /* 0x000fc40007800000 */
[----:B------:R-:W-:Y:S01]  /*0680*/  FFMA R19, R7, 1.925963033500011079e-08, R24 ;  /* 0x32a5706007137823 */ /* 0x000fe20000000018 */
[----:B------:R-:W-:Y:S01]  /*0690*/  FFMA R20, R21, 1.925963033500011079e-08, R20 ;  /* 0x32a5706015147823 */ /* 0x000fe20000000014 */
[----:B------:R-:W2:Y:S01]  /*06a0*/  MUFU.EX2 R17, R23 ;  /* 0x0000001700117308 */ /* 0x000ea20000000800 */
[----:B------:R-:W-:Y:S01]  /*06b0*/  IADD3.X R7, PT, PT, R22, UR11, RZ, P1, !PT ;  /* 0x0000000b16077c10 */ /* 0x000fe20008ffe4ff */
[----:B------:R-:W-:Y:S01]  /*06c0*/  IMAD.SHL.U32 R22, R15, 0x800000, RZ ;  /* 0x008000000f167824 */ /* 0x000fe200078e00ff */
[----:B------:R-:W-:-:S05]  /*06d0*/  SHF.L.U32 R15, R18, 0x17, RZ ;  /* 0x00000017120f7819 */ /* 0x000fca00000006ff */
[----:B------:R-:W3:Y:S01]  /*06e0*/  MUFU.EX2 R19, R19 ;  /* 0x0000001300137308 */ /* 0x000ee20000000800 */
[----:B0-----:R-:W-:Y:S01]  /*06f0*/  FFMA R5, R5, R16, -1 ;  /* 0xbf80000005057423 */ /* 0x001fe20000000010 */
[----:B------:R-:W-:-:S03]  /*0700*/  IMAD.MOV.U32 R16, RZ, RZ, R12 ;  /* 0x000000ffff107224 */ /* 0x000fc600078e000c */
[----:B-1----:R-:W-:Y:S01]  /*0710*/  FFMA R8, R5, UR6, R8 ;  /* 0x0000000605087c23 */ /* 0x002fe20008000008 */
[----:B------:R-:W-:Y:S02]  /*0720*/  MOV R5, R13 ;  /* 0x0000000d00057202 */ /* 0x000fe40000000f00 */
[----:B------:R-:W0:Y:S01]  /*0730*/  MUFU.EX2 R20, R20 ;  /* 0x0000001400147308 */ /* 0x000e220000000800 */
[----:B--2---:R-:W-:-:S04]  /*0740*/  FFMA R14, R14, R17, -1 ;  /* 0xbf8000000e0e7423 */ /* 0x004fc80000000011 */
[----:B------:R-:W-:Y:S01]  /*0750*/  FFMA R9, R14, UR6, R9 ;  /* 0x000000060e097c23 */ /* 0x000fe20008000009 */
[----:B---3--:R-:W-:-:S04]  /*0760*/  FFMA R19, R22, R19, -1 ;  /* 0xbf80000016137423 */ /* 0x008fc80000000013 */
[----:B------:R-:W-:Y:S01]  /*0770*/  FFMA R10, R19, UR6, R10 ;  /* 0x00000006130a7c23 */ /* 0x000fe2000800000a */
[----:B0-----:R-:W-:-:S04]  /*0780*/  FFMA R20, R15, R20, -1 ;  /* 0xbf8000000f147423 */ /* 0x001fc80000000014 */
[----:B------:R-:W-:-:S05]  /*0790*/  FFMA R11, R20, UR6, R11 ;  /* 0x00000006140b7c23 */ /* 0x000fca000800000b */
[----:B------:R0:W-:Y:S02]  /*07a0*/  STG.E.128 desc[UR4][R6.64], R8 ;  /* 0x0000000806007986 */ /* 0x0001e4000c101d04 */
.L_x_6:
[----:B------:R-:W-:Y:S05]  /*07b0*/  BSYNC.RECONVERGENT B1 ;  /* 0x0000000000017941 */ /* 0x000fea0003800200 */
.L_x_5:
[----:B------:R-:W-:Y:S05]  /*07c0*/  @!P0 BRA `(.L_x_1) ;  /* 0x0000000400bc8947 */ /* 0x000fea0003800000 */
[----:B0-----:R-:W-:Y:S01]  /*07d0*/  IMAD.SHL.U32 R7, R4, 0x10, RZ ;  /* 0x0000001004077824 */ /* 0x001fe200078e00ff */
[----:B------:R-:W-:-:S07]  /*07e0*/  SHF.R.U32.HI R6, RZ, 0x1c, R4 ;  /* 0x0000001cff067819 */ /* 0x000fce0000011604 */
.L_x_7:
[C---:B------:R-:W-:Y:S02]  /*07f0*/  SHF.L.U32 R19, R16.reuse, 0x4, RZ ;  /* 0x0000000410137819 */ /* 0x040fe400000006ff */
[----:B------:R-:W-:Y:S02]  /*0800*/  SHF.L.U64.HI R17, R16, 0x4, R5 ;  /* 0x0000000410117819 */ /* 0x000fe40000010205 */
[----:B------:R-:W-:-:S04]  /*0810*/  IADD3 R8, P0, PT, R19, UR12, RZ ;  /* 0x0000000c13087c10 */ /* 0x000fc8000ff1e0ff */
[----:B------:R-:W-:-:S05]  /*0820*/  IADD3.X R9, PT, PT, R17, UR13, RZ, P0, !PT ;  /* 0x0000000d11097c10 */ /* 0x000fca00087fe4ff */
[----:B------:R0:W2:Y:S01]  /*0830*/  LDG.E.128.CONSTANT R12, desc[UR4][R8.64] ;  /* 0x00000004080c7981 */ /* 0x0000a2000c1e9d00 */
[----:B------:R-:W-:Y:S02]  /*0840*/  HFMA2 R20, -RZ, RZ, 3.7421875, 0 ;  /* 0x437c0000ff147431 */ /* 0x000fe400000001ff */
[----:B------:R-:W-:Y:S01]  /*0850*/  IMAD.MOV.U32 R18, RZ, RZ, 0x3bbb989d ;  /* 0x3bbb989dff127424 */ /* 0x000fe200078e00ff */
[----:B0-----:R-:W-:-:S04]  /*0860*/  IADD3 R8, P0, PT, R7, R8, RZ ;  /* 0x0000000807087210 */ /* 0x001fc80007f1e0ff */
[----:B------:R-:W-:Y:S02]  /*0870*/  IADD3.X R9, PT, PT, R6, R9, RZ, P0, !PT ;  /* 0x0000000906097210 */ /* 0x000fe400007fe4ff */
[----:B--2---:R-:W-:Y:S02]  /*0880*/  FMNMX R25, RZ, R12, PT ;  /* 0x0000000cff197209 */ /* 0x004fe40003800000 */
[----:B------:R-:W-:Y:S02]  /*0890*/  FMNMX R27, RZ, R13, PT ;  /* 0x0000000dff1b7209 */ /* 0x000fe40003800000 */
[----:B------:R-:W-:Y:S01]  /*08a0*/  FMNMX R11, RZ, R14, PT ;  /* 0x0000000eff0b7209 */ /* 0x000fe20003800000 */
[-C--:B------:R-:W-:Y:S01]  /*08b0*/  FFMA.SAT R23, R25, R18.reuse, 0.5 ;  /* 0x3f00000019177423 */ /* 0x080fe20000002012 */
[----:B------:R-:W-:Y:S01]  /*08c0*/  FMNMX R29, RZ, R15, PT ;  /* 0x0000000fff1d7209 */ /* 0x000fe20003800000 */
[----:B------:R-:W-:Y:S02]  /*08d0*/  FFMA.SAT R21, R27, R18, 0.5 ;  /* 0x3f0000001b157423 */ /* 0x000fe40000002012 */
[----:B------:R-:W-:-:S02]  /*08e0*/  FFMA.RM R23, R23, R20, 12582913 ;  /* 0x4b40000117177423 */ /* 0x000fc40000004014 */
[----:B------:R-:W-:Y:S02]  /*08f0*/  FFMA.RM R21, R21, R20, 12582913 ;  /* 0x4b40000115157423 */ /* 0x000fe40000004014 */
[----:B------:R-:W-:-:S04]  /*0900*/  FADD R10, R23, -12583039 ;  /* 0xcb40007f170a7421 */ /* 0x000fc80000000000 */
[----:B------:R-:W-:-:S04]  /*0910*/  FFMA R10, R25, 1.4426950216293334961, -R10 ;  /* 0x3fb8aa3b190a7823 */ /* 0x000fc8000000080a */
[----:B------:R-:W-:Y:S01]  /*0920*/  FFMA R28, R25, 1.925963033500011079e-08, R10 ;  /* 0x32a57060191c7823 */ /* 0x000fe2000000000a */
[----:B------:R-:W-:Y:S01]  /*0930*/  FADD R10, R21, -12583039 ;  /* 0xcb40007f150a7421 */ /* 0x000fe20000000000 */
[----:B------:R-:W-:-:S03]  /*0940*/  FFMA.SAT R25, R11, R18, 0.5 ;  /* 0x3f0000000b197423 */ /* 0x000fc60000002012 */
[----:B------:R-:W-:Y:S01]  /*0950*/  FFMA R10, R27, 1.4426950216293334961, -R10 ;  /* 0x3fb8aa3b1b0a7823 */ /* 0x000fe2000000080a */
[----:B------:R-:W-:Y:S01]  /*0960*/  FFMA.RM R24, R25, R20, 12582913 ;  /* 0x4b40000119187423 */ /* 0x000fe20000004014 */
[----:B------:R-:W-:Y:S02]  /*0970*/  FFMA.SAT R25, R29, R18, 0.5 ;  /* 0x3f0000001d197423 */ /* 0x000fe40000002012 */
[----:B------:R-:W-:Y:S01]  /*0980*/  FFMA R27, R27, 1.925963033500011079e-08, R10 ;  /* 0x32a570601b1b7823 */ /* 0x000fe2000000000a */
[----:B------:R-:W-:Y:S01]  /*0990*/  FADD R10, R24, -12583039 ;  /* 0xcb40007f180a7421 */ /* 0x000fe20000000000 */
[----:B------:R-:W-:-:S03]  /*09a0*/  FFMA.RM R25, R25, R20, 12582913 ;  /* 0x4b40000119197423 */ /* 0x000fc60000004014 */
[----:B------:R-:W-:-:S04]  /*09b0*/  FFMA R10, R11, 1.4426950216293334961, -R10 ;  /* 0x3fb8aa3b0b0a7823 */ /* 0x000fc8000000080a */
[----:B------:R-:W-:Y:S01]  /*09c0*/  FFMA R26, R11, 1.925963033500011079e-08, R10 ;  /* 0x32a570600b1a7823 */ /* 0x000fe2000000000a */
[----:B------:R-:W-:-:S04]  /*09d0*/  FADD R10, R25, -12583039 ;  /* 0xcb40007f190a7421 */ /* 0x000fc80000000000 */
[----:B------:R-:W-:-:S04]  /*09e0*/  FFMA R10, R29, 1.4426950216293334961, -R10 ;  /* 0x3fb8aa3b1d0a7823 */ /* 0x000fc8000000080a */
[----:B------:R-:W-:Y:S02]  /*09f0*/  FFMA R22, R29, 1.925963033500011079e-08, R10 ;  /* 0x32a570601d167823 */ /* 0x000fe4000000000a */
[----:B------:R-:W2:Y:S01]  /*0a00*/  LDG.E.128.CONSTANT R8, desc[UR4][R8.64] ;  /* 0x0000000408087981 */ /* 0x000ea2000c1e9d00 */
[----:B------:R-:W-:Y:S01]  /*0a10*/  IMAD.SHL.U32 R29, R23, 0x800000, RZ ;  /* 0x00800000171d7824 */ /* 0x000fe200078e00ff */
[----:B------:R-:W0:Y:S01]  /*0a20*/  MUFU.EX2 R28, R28 ;  /* 0x0000001c001c7308 */ /* 0x000e220000000800 */
[----:B------:R-:W-:Y:S02]  /*0a30*/  SHF.L.U32 R24, R24, 0x17, RZ ;  /* 0x0000001718187819 */ /* 0x000fe400000006ff */
[----:B------:R-:W-:Y:S02]  /*0a40*/  SHF.L.U32 R21, R21, 0x17, RZ ;  /* 0x0000001715157819 */ /* 0x000fe400000006ff */
[----:B------:R-:W-:-:S03]  /*0a50*/  FMNMX R12, RZ, R12, !PT ;  /* 0x0000000cff0c7209 */ /* 0x000fc60007800000 */
[----:B------:R-:W1:Y:S08]  /*0a60*/  MUFU.EX2 R23, R26 ;  /* 0x0000001a00177308 */ /* 0x000e700000000800 */
[----:B------:R-:W3:Y:S01]  /*0a70*/  MUFU.EX2 R27, R27 ;  /* 0x0000001b001b7308 */ /* 0x000ee20000000800 */
[----:B0-----:R-:W-:-:S04]  /*0a80*/  FFMA R29, R29, R28, -1 ;  /* 0xbf8000001d1d7423 */ /* 0x001fc8000000001c */
[----:B------:R-:W-:-:S03]  /*0a90*/  FFMA R12, R29, UR7, R12 ;  /* 0x000000071d0c7c23 */ /* 0x000fc6000800000c */
[----:B------:R-:W0:Y:S01]  /*0aa0*/  MUFU.EX2 R22, R22 ;  /* 0x0000001600167308 */ /* 0x000e220000000800 */
[----:B-1----:R-:W-:Y:S01]  /*0ab0*/  FFMA R24, R24, R23, -1 ;  /* 0xbf80000018187423 */ /* 0x002fe20000000017 */
[----:B------:R-:W-:Y:S02]  /*0ac0*/  IMAD.SHL.U32 R23, R25, 0x800000, RZ ;  /* 0x0080000019177824 */ /* 0x000fe400078e00ff */
[----:B---3--:R-:W-:Y:S02]  /*0ad0*/  FFMA R21, R21, R27, -1 ;  /* 0xbf80000015157423 */ /* 0x008fe4000000001b */
[----:B0-----:R-:W-:Y:S01]  /*0ae0*/  FFMA R23, R23, R22, -1 ;  /* 0xbf80000017177423 */ /* 0x001fe20000000016 */
[----:B--2---:R-:W-:-:S05]  /*0af0*/  FMNMX R25, RZ, R8, PT ;  /* 0x00000008ff197209 */ /* 0x004fca0003800000 */
[----:B------:R-:W-:-:S04]  /*0b00*/  FFMA.SAT R28, R25, R18, 0.5 ;  /* 0x3f000000191c7423 */ /* 0x000fc80000002012 */
[----:B------:R-:W-:Y:S01]  /*0b10*/  FFMA.RM R27, R28, R20, 12582913 ;  /* 0x4b4000011c1b7423 */ /* 0x000fe20000004014 */
[----:B------:R-:W-:-:S03]  /*0b20*/  FMNMX R28, RZ, R13, !PT ;  /* 0x0000000dff1c7209 */ /* 0x000fc60007800000 */
[C---:B------:R-:W-:Y:S01]  /*0b30*/  FADD R26, R27.reuse, -12583039 ;  /* 0xcb40007f1b1a7421 */ /* 0x040fe20000000000 */
[----:B------:R-:W-:Y:S01]  /*0b40*/  SHF.L.U32 R22, R27, 0x17, RZ ;  /* 0x000000171b167819 */ /* 0x000fe200000006ff */
[----:B------:R-:W-:Y:S02]  /*0b50*/  FFMA R13, R21, UR7, R28 ;  /* 0x00000007150d7c23 */ /* 0x000fe4000800001c */
[----:B------:R-:W-:-:S04]  /*0b60*/  FFMA R26, R25, 1.4426950216293334961, -R26 ;  /* 0x3fb8aa3b191a7823 */ /* 0x000fc8000000081a */
[----:B------:R-:W-:Y:S01]  /*0b70*/  FFMA R29, R25, 1.925963033500011079e-08, R26 ;  /* 0x32a57060191d7823 */ /* 0x000fe2000000001a */
[----:B------:R-:W-:-:S05]  /*0b80*/  FMNMX R25, RZ, R9, PT ;  /* 0x00000009ff197209 */ /* 0x000fca0003800000 */
[----:B------:R-:W-:Y:S01]  /*0b90*/  FFMA.SAT R27, R25, R18, 0.5 ;  /* 0x3f000000191b7423 */ /* 0x000fe20000002012 */
[----:B------:R-:W0:Y:S03]  /*0ba0*/  MUFU.EX2 R29, R29 ;  /* 0x0000001d001d7308 */ /* 0x000e260000000800 */
[----:B------:R-:W-:Y:S01]  /*0bb0*/  FFMA.RM R26, R27, R20, 12582913 ;  /* 0x4b4000011b1a7423 */ /* 0x000fe20000004014 */
[----:B------:R-:W-:-:S03]  /*0bc0*/  FMNMX R27, RZ, R10, PT ;  /* 0x0000000aff1b7209 */ /* 0x000fc60003800000 */
[C---:B------:R-:W-:Y:S01]  /*0bd0*/  FADD R28, R26.reuse, -12583039 ;  /* 0xcb40007f1a1c7421 */ /* 0x040fe20000000000 */
[----:B------:R-:W-:Y:S02]  /*0be0*/  SHF.L.U32 R21, R26, 0x17, RZ ;  /* 0x000000171a157819 */ /* 0x000fe400000006ff */
[----:B------:R-:W-:Y:S01]  /*0bf0*/  FMNMX R26, RZ, R9, !PT ;  /* 0x00000009ff1a7209 */ /* 0x000fe20007800000 */
[----:B------:R-:W-:-:S04]  /*0c00*/  FFMA R28, R25, 1.4426950216293334961, -R28 ;  /* 0x3fb8aa3b191c7823 */ /* 0x000fc8000000081c */
[----:B------:R-:W-:Y:S01]  /*0c10*/  FFMA R28, R25, 1.925963033500011079e-08, R28 ;  /* 0x32a57060191c7823 */ /* 0x000fe2000000001c */
[----:B------:R-:W-:Y:S01]  /*0c20*/  FFMA.SAT R25, R27, R18, 0.5 ;  /* 0x3f0000001b197423 */ /* 0x000fe20000002012 */
[----:B0-----:R-:W-:Y:S01]  /*0c30*/  FFMA R22, R22, R29, -1 ;  /* 0xbf80000016167423 */ /* 0x001fe2000000001d */
[----:B------:R-:W-:Y:S02]  /*0c40*/  FMNMX R29, RZ, R14, !PT ;  /* 0x0000000eff1d7209 */ /* 0x000fe40007800000 */
[----:B------:R-:W-:Y:S01]  /*0c50*/  FFMA.RM R25, R25, R20, 12582913 ;  /* 0x4b40000119197423 */ /* 0x000fe20000004014 */
[----:B------:R-:W0:Y:S02]  /*0c60*/  MUFU.EX2 R28, R28 ;  /* 0x0000001c001c7308 */ /* 0x000e240000000800 */
[----:B------:R-:W-:Y:S01]  /*0c70*/  FFMA R14, R24, UR7, R29 ;  /* 0x00000007180e7c23 */ /* 0x000fe2000800001d */
[C---:B------:R-:W-:Y:S01]  /*0c80*/  FADD R24, R25.reuse, -12583039 ;  /* 0xcb40007f19187421 */ /* 0x040fe20000000000 */
[----:B------:R-:W-:-:S03]  /*0c90*/  IMAD.SHL.U32 R25, R25, 0x800000, RZ ;  /* 0x0080000019197824 */ /* 0x000fc600078e00ff */
[----:B------:R-:W-:-:S04]  /*0ca0*/  FFMA R24, R27, 1.4426950216293334961, -R24 ;  /* 0x3fb8aa3b1b187823 */ /* 0x000fc80000000818 */
[----:B------:R-:W-:Y:S01]  /*0cb0*/  FFMA R24, R27, 1.925963033500011079e-08, R24 ;  /* 0x32a570601b187823 */ /* 0x000fe20000000018 */
[----:B------:R-:W-:-:S05]  /*0cc0*/  FMNMX R27, RZ, R11, PT ;  /* 0x0000000bff1b7209 */ /* 0x000fca0003800000 */
[----:B------:R-:W-:Y:S01]  /*0cd0*/  FFMA.SAT R29, R27, R18, 0.5 ;  /* 0x3f0000001b1d7423 */ /* 0x000fe20000002012 */
[----:B------:R-:W1:Y:S01]  /*0ce0*/  MUFU.EX2 R24, R24 ;  /* 0x0000001800187308 */ /* 0x000e620000000800 */
[----:B0-----:R-:W-:Y:S01]  /*0cf0*/  FFMA R21, R21, R28, -1 ;  /* 0xbf80000015157423 */ /* 0x001fe2000000001c */
[----:B------:R-:W-:Y:S01]  /*0d00*/  FMNMX R28, RZ, R15, !PT ;  /* 0x0000000fff1c7209 */ /* 0x000fe20007800000 */
[----:B------:R-:W-:Y:S01]  /*0d10*/  FFMA.RM R20, R29, R20, 12582913 ;  /* 0x4b4000011d147423 */ /* 0x000fe20000004014 */
[----:B------:R-:W-:Y:S01]  /*0d20*/  FMNMX R29, RZ, R8, !PT ;  /* 0x00000008ff1d7209 */ /* 0x000fe20007800000 */
[----:B------:R-:W-:Y:S02]  /*0d30*/  FFMA R9, R21, UR7, R26 ;  /* 0x0000000715097c23 */ /* 0x000fe4000800001a */
[C---:B------:R-:W-:Y:S01]  /*0d40*/  FADD R18, R20.reuse, -12583039 ;  /* 0xcb40007f14127421 */ /* 0x040fe20000000000 */
[----:B------:R-:W-:Y:S01]  /*0d50*/  SHF.L.U32 R15, R20, 0x17, RZ ;  /* 0x00000017140f7819 */ /* 0x000fe200000006ff */
[----:B------:R-:W-:Y:S01]  /*0d60*/  FFMA R8, R22, UR7, R29 ;  /* 0x0000000716087c23 */ /* 0x000fe2000800001d */
[----:B------:R-:W-:Y:S01]  /*0d70*/  FMNMX R20, RZ, R11, !PT ;  /* 0x0000000bff147209 */ /* 0x000fe20007800000 */
[----:B------:R-:W-:-:S04]  /*0d80*/  FFMA R18, R27, 1.4426950216293334961, -R18 ;  /* 0x3fb8aa3b1b127823 */ /* 0x000fc80000000812 */
[----:B------:R-:W-:Y:S01]  /*0d90*/  FFMA R27, R27, 1.925963033500011079e-08, R18 ;  /* 0x32a570601b1b7823 */ /* 0x000fe20000000012 */
[----:B------:R-:W-:Y:S01]  /*0da0*/  IADD3 R18, P0, PT, R19, UR14, RZ ;  /* 0x0000000e13127c10 */ /* 0x000fe2000ff1e0ff */
[----:B-1----:R-:W-:Y:S01]  /*0db0*/  FFMA R24, R25, R24, -1 ;  /* 0xbf80000019187423 */ /* 0x002fe20000000018 */
[----:B------:R-:W-:Y:S02]  /*0dc0*/  FMNMX R25, RZ, R10, !PT ;  /* 0x0000000aff197209 */ /* 0x000fe40007800000 */
[----:B------:R-:W-:Y:S01]  /*0dd0*/  IADD3.X R19, PT, PT, R17, UR15, RZ, P0, !PT ;  /* 0x0000000f11137c10 */ /* 0x000fe200087fe4ff */
[----:B------:R-:W0:Y:S02]  /*0de0*/  MUFU.EX2 R27, R27 ;  /* 0x0000001b001b7308 */ /* 0x000e240000000800 */
[----:B------:R-:W-:Y:S01]  /*0df0*/  FFMA R10, R24, UR7, R25 ;  /* 0x00000007180a7c23 */ /* 0x000fe20008000019 */
[----:B0-----:R-:W-:Y:S01]  /*0e00*/  FFMA R11, R15, R27, -1 ;  /* 0xbf8000000f0b7423 */ /* 0x001fe2000000001b */
[----:B------:R-:W-:Y:S01]  /*0e10*/  FFMA R15, R23, UR7, R28 ;  /* 0x00000007170f7c23 */ /* 0x000fe2000800001c */
[----:B------:R-:W-:-:S02]  /*0e20*/  IADD3 R28, P0, PT, R7, R18, RZ ;  /* 0x00000012071c7210 */ /* 0x000fc40007f1e0ff */
[----:B------:R-:W-:Y:S02]  /*0e30*/  FFMA R11, R11, UR7, R20 ;  /* 0x000000070b0b7c23 */ /* 0x000fe40008000014 */
[----:B------:R-:W-:Y:S01]  /*0e40*/  IADD3.X R29, PT, PT, R6, R19, RZ, P0, !PT ;  /* 0x00000013061d7210 */ /* 0x000fe200007fe4ff */
[----:B------:R1:W-:Y:S01]  /*0e50*/  STG.E.128 desc[UR4][R18.64], R12 ;  /* 0x0000000c12007986 */ /* 0x0003e2000c101d04 */
[----:B------:R-:W-:-:S03]  /*0e60*/  LEA R16, P0, R4, R16, 0x1 ;  /* 0x0000001004107211 */ /* 0x000fc600078008ff */
[----:B------:R1:W-:Y:S01]  /*0e70*/  STG.E.128 desc[UR4][R28.64], R8 ;  /* 0x000000081c007986 */ /* 0x0003e2000c101d04 */
[----:B------:R-:W-:Y:S02]  /*0e80*/  LEA.HI.X R5, R4, R5, RZ, 0x1, P0 ;  /* 0x0000000504057211 */ /* 0x000fe400000f0cff */
[----:B------:R-:W-:-:S04]  /*0e90*/  ISETP.GE.U32.AND P0, PT, R16, R3, PT ;  /* 0x000000031000720c */ /* 0x000fc80003f06070 */
[----:B------:R-:W-:-:S13]  /*0ea0*/  ISETP.GE.U32.AND.EX P0, PT, R5, R2, PT, P0 ;  /* 0x000000020500720c */ /* 0x000fda0003f06100 */
[----:B-1----:R-:W-:Y:S05]  /*0eb0*/  @!P0 BRA `(.L_x_7) ;  /* 0xfffffff8004c8947 */ /* 0x002fea000383ffff */
.L_x_1:
[----:B------:R-:W-:Y:S05]  /*0ec0*/  BSYNC.RECONVERGENT B0 ;  /* 0x0000000000007941 */ /* 0x000fea0003800200 */
.L_x_0:
[----:B------:R-:W1:Y:S01]  /*0ed0*/  LDCU.64 UR8, c[0x0][0x398] ;  /* 0x00007300ff0877ac */ /* 0x000e620008000a00 */
[----:B------:R-:W2:Y:S01]  /*0ee0*/  LDCU.128 UR16, c[0x0][0x380] ;  /* 0x00007000ff1077ac */ /* 0x000ea20008000c00 */
[----:B-1----:R-:W-:-:S06]  /*0ef0*/  ULOP3.LUT UR6, UR8, 0xfffffffc, URZ, 0xc0, !UPT ;  /* 0xfffffffc08067892 */ /* 0x002fcc000f8ec0ff */
[----:B0-----:R-:W-:-:S04]  /*0f00*/  IADD3 R9, P1, PT, R0, UR6, RZ ;  /* 0x0000000600097c10 */ /* 0x001fc8000ff3e0ff */
[----:B------:R-:W-:Y:S01]  /*0f10*/  ISETP.GE.U32.AND P0, PT, R9, UR8, PT ;  /* 0x0000000809007c0c */ /* 0x000fe2000bf06070 */
[----:B------:R-:W-:Y:S01]  /*0f20*/  IMAD.X R10, RZ, RZ, UR9, P1 ;  /* 0x00000009ff0a7e24 */ /* 0x000fe200088e06ff */
[----:B------:R-:W0:Y:S04]  /*0f30*/  LDCU UR6, c[0x0][0x390] ;  /* 0x00007200ff0677ac */ /* 0x000e280008000800 */
[----:B------:R-:W-:-:S13]  /*0f40*/  ISETP.GE.U32.AND.EX P0, PT, R10, UR9, PT, P0 ;  /* 0x000000090a007c0c */ /* 0x000fda000bf06100 */
[----:B0-2---:R-:W-:Y:S05]  /*0f50*/  @P0 EXIT ;  /* 0x000000000000094d */ /* 0x005fea0003800000 */
.L_x_8:
[C---:B------:R-:W-:Y:S02]  /*0f60*/  SHF.L.U32 R8, R9.reuse, 0x2, RZ ;  /* 0x0000000209087819 */ /* 0x040fe400000006ff */
[----:B------:R-:W-:Y:S02]  /*0f70*/  SHF.L.U64.HI R11, R9, 0x2, R10 ;  /* 0x00000002090b7819 */ /* 0x000fe4000001020a */
[----:B0-----:R-:W-:-:S04]  /*0f80*/  IADD3 R2, P0, PT, R8, UR16, RZ ;  /* 0x0000001008027c10 */ /* 0x001fc8000ff1e0ff */
[----:B------:R-:W-:-:S06]  /*0f90*/  IADD3.X R3, PT, PT, R11, UR17, RZ, P0, !PT ;  /* 0x000000110b037c10 */ /* 0x000fcc00087fe4ff */
[----:B------:R0:W2:Y:S01]  /*0fa0*/  LDG.E.CONSTANT R3, desc[UR4][R2.64] ;  /* 0x0000000402037981 */ /* 0x0000a2000c1e9900 */
[----:B------:R-:W-:Y:S01]  /*0fb0*/  MOV R5, 0x3bbb989d ;  /* 0x3bbb989d00057802 */ /* 0x000fe20000000f00 */
[----:B------:R-:W-:Y:S01]  /*0fc0*/  IMAD.MOV.U32 R6, RZ, RZ, 0x437c0000 ;  /* 0x437c0000ff067424 */ /* 0x000fe200078e00ff */
[----:B0-----:R-:W-:Y:S02]  /*0fd0*/  IADD3 R2, P0, PT, R8, UR18, RZ ;  /* 0x0000001208027c10 */ /* 0x001fe4000ff1e0ff */
[----:B--2---:R-:W-:-:S05]  /*0fe0*/  FMNMX R0, RZ, R3, PT ;  /* 0x00000003ff007209 */ /* 0x004fca0003800000 */
[----:B------:R-:W-:-:S04]  /*0ff0*/  FFMA.SAT R5, R0, R5, 0.5 ;  /* 0x3f00000000057423 */ /* 0x000fc80000002005 */
[----:B------:R-:W-:-:S04]  /*1000*/  FFMA.RM R5, R5, R6, 12582913 ;  /* 0x4b40000105057423 */ /* 0x000fc80000004006 */
[C---:B------:R-:W-:Y:S01]  /*1010*/  FADD R7, R5.reuse, -12583039 ;  /* 0xcb40007f05077421 */ /* 0x040fe20000000000 */
[----:B------:R-:W-:-:S03]  /*1020*/  SHF.L.U32 R5, R5, 0x17, RZ ;  /* 0x0000001705057819 */ /* 0x000fc600000006ff */
[----:B------:R-:W-:-:S04]  /*1030*/  FFMA R7, R0, 1.4426950216293334961, -R7 ;  /* 0x3fb8aa3b00077823 */ /* 0x000fc80000000807 */
[----:B------:R-:W-:Y:S01]  /*1040*/  FFMA R7, R0, 1.925963033500011079e-08, R7 ;  /* 0x32a5706000077823 */ /* 0x000fe20000000007 */
[----:B------:R-:W-:Y:S02]  /*1050*/  FMNMX R0, RZ, R3, !PT ;  /* 0x00000003ff007209 */ /* 0x000fe40007800000 */
[----:B------:R-:W-:Y:S01]  /*1060*/  IADD3.X R3, PT, PT, R11, UR19, RZ, P0, !PT ;  /* 0x000000130b037c10 */ /* 0x000fe200087fe4ff */
[----:B------:R-:W0:Y:S01]  /*1070*/  MUFU.EX2 R6, R7 ;  /* 0x0000000700067308 */ /* 0x000e220000000800 */
[----:B------:R-:W-:-:S04]  /*1080*/  IADD3 R9, P0, PT, R4, R9, RZ ;  /* 0x0000000904097210 */ /* 0x000fc80007f1e0ff */
[----:B------:R-:W-:Y:S02]  /*1090*/  IADD3.X R10, PT, PT, RZ, R10, RZ, P0, !PT ;  /* 0x0000000aff0a7210 */ /* 0x000fe400007fe4ff */
[----:B------:R-:W-:-:S04]  /*10a0*/  ISETP.GE.U32.AND P0, PT, R9, UR8, PT ;  /* 0x0000000809007c0c */ /* 0x000fc8000bf06070 */
[----:B------:R-:W-:Y:S01]  /*10b0*/  ISETP.GE.U32.AND.EX P0, PT, R10, UR9, PT, P0 ;  /* 0x000000090a007c0c */ /* 0x000fe2000bf06100 */
[----:B0-----:R-:W-:-:S04]  /*10c0*/  FFMA R5, R5, R6, -1 ;  /* 0xbf80000005057423 */ /* 0x001fc80000000006 */
[----:B------:R-:W-:-:S05]  /*10d0*/  FFMA R5, R5, UR6, R0 ;  /* 0x0000000605057c23 */ /* 0x000fca0008000000 */
[----:B------:R0:W-:Y:S03]  /*10e0*/  STG.E desc[UR4][R2.64], R5 ;  /* 0x0000000502007986 */ /* 0x0001e6000c101904 */
[----:B------:R-:W-:Y:S05]  /*10f0*/  @!P0 BRA `(.L_x_8) ;  /* 0xfffffffc00988947 */ /* 0x000fea000383ffff */
[----:B------:R-:W-:Y:S05]  /*1100*/  EXIT ;  /* 0x000000000000794d */ /* 0x000fea0003800000 */
        .weak           $__internal_0_$__cuda_sm20_div_u64
        .type           $__internal_0_$__cuda_sm20_div_u64,@function
        .size           $__internal_0_$__cuda_sm20_div_u64,(.L_x_10 - $__internal_0_$__cuda_sm20_div_u64)
$__internal_0_$__cuda_sm20_div_u64:
[----:B------:R-:W-:Y:S02]  /*1110*/  HFMA2 R17, -RZ, RZ, 0, 0 ;  /* 0x00000000ff117431 */ /* 0x000fe400000001ff */
[----:B------:R-:W-:-:S04]  /*1120*/  IMAD.MOV.U32 R16, RZ, RZ, R4 ;  /* 0x000000ffff107224 */ /* 0x000fc800078e0004 */
[----:B------:R-:W0:Y:S08]  /*1130*/  I2F.U64.RP R10, R16 ;  /* 0x00000010000a7312 */ /* 0x000e300000309000 */
[----:B0-----:R-:W0:Y:S02]  /*1140*/  MUFU.RCP R10, R10 ;  /* 0x0000000a000a7308 */ /* 0x001e240000001000 */
[----:B0-----:R-:W-:-:S06]  /*1150*/  IADD3 R6, PT, PT, R10, 0x1ffffffe, RZ ;  /* 0x1ffffffe0a067810 */ /* 0x001fcc0007ffe0ff */
[----:B------:R-:W0:Y:S02]  /*1160*/  F2I.U64.TRUNC R6, R6 ;  /* 0x0000000600067311 */ /* 0x000e24000020d800 */
[----:B0-----:R-:W-:-:S04]  /*1170*/  IMAD.WIDE.U32 R14, R6, R4, RZ ;  /* 0x00000004060e7225 */ /* 0x001fc800078e00ff */
[----:B------:R-:W-:Y:S01]  /*1180*/  IMAD R15, R7, R4, R15 ;  /* 0x00000004070f7224 */ /* 0x000fe200078e020f */
[----:B------:R-:W-:-:S05]  /*1190*/  IADD3 R19, P0, PT, RZ, -R14, RZ ;  /* 0x8000000eff137210 */ /* 0x000fca0007f1e0ff */
[----:B------:R-:W-:-:S04]  /*11a0*/  IMAD.HI.U32 R14, R6, R19, RZ ;  /* 0x00000013060e7227 */ /* 0x000fc800078e00ff */
[----:B------:R-:W-:Y:S01]  /*11b0*/  IMAD.X R21, RZ, RZ, ~R15, P0 ;  /* 0x000000ffff157224 */ /* 0x000fe200000e0e0f */
[----:B------:R-:W-:-:S03]  /*11c0*/  MOV R15, R6 ;  /* 0x00000006000f7202 */ /* 0x000fc60000000f00 */
[-C--:B------:R-:W-:Y:S02]  /*11d0*/  IMAD R17, R7, R21.reuse, RZ ;  /* 0x0000001507117224 */ /* 0x080fe400078e02ff */
[----:B------:R-:W-:-:S04]  /*11e0*/  IMAD.WIDE.U32 R14, P0, R6, R21, R14 ;  /* 0x00000015060e7225 */ /* 0x000fc8000780000e */
[----:B------:R-:W-:-:S04]  /*11f0*/  IMAD.HI.U32 R21, R7, R21, RZ ;  /* 0x0000001507157227 */ /* 0x000fc800078e00ff */
[----:B------:R-:W-:Y:S01]  /*1200*/  IMAD.HI.U32 R14, P1, R7, R19, R14 ;  /* 0x00000013070e7227 */ /* 0x000fe2000782000e */
[----:B------:R-:W-:-:S04]  /*1210*/  IADD3.X R10, PT, PT, R21, R7, RZ, P0, !PT ;  /* 0x00000007150a7210 */ /* 0x000fc800007fe4ff */
[----:B------:R-:W-:-:S04]  /*1220*/  IADD3 R15, P2, PT, R17, R14, RZ ;  /* 0x0000000e110f7210 */ /* 0x000fc80007f5e0ff */
[----:B------:R-:W-:Y:S01]  /*1230*/  IADD3.X R17, PT, PT, RZ, RZ, R10, P2, P1 ;  /* 0x000000ffff117210 */ /* 0x000fe200017e240a */
[----:B------:R-:W-:-:S03]  /*1240*/  IMAD.WIDE.U32 R6, R15, R4, RZ ;  /* 0x000000040f067225 */ /* 0x000fc600078e00ff */
[----:B------:R-:W-:Y:S01]  /*1250*/  IADD3 R19, P0, PT, RZ, -R6, RZ ;  /* 0x80000006ff137210 */ /* 0x000fe20007f1e0ff */
[----:B------:R-:W-:-:S04]  /*1260*/  IMAD R6, R17, R4, R7 ;  /* 0x0000000411067224 */ /* 0x000fc800078e0207 */
[----:B------:R-:W-:-:S04]  /*1270*/  IMAD.HI.U32 R14, R15, R19, RZ ;  /* 0x000000130f0e7227 */ /* 0x000fc800078e00ff */
[----:B------:R-:W-:-:S04]  /*1280*/  IMAD.X R6, RZ, RZ, ~R6, P0 ;  /* 0x000000ffff067224 */ /* 0x000fc800000e0e06 */
[----:B------:R-:W-:-:S04]  /*1290*/  IMAD.WIDE.U32 R14, P0, R15, R6, R14 ;  /* 0x000000060f0e7225 */ /* 0x000fc8000780000e */
[C---:B------:R-:W-:Y:S02]  /*12a0*/  IMAD R7, R17.reuse, R6, RZ ;  /* 0x0000000611077224 */ /* 0x040fe400078e02ff */
[----:B------:R-:W-:-:S04]  /*12b0*/  IMAD.HI.U32 R10, P1, R17, R19, R14 ;  /* 0x00000013110a7227 */ /* 0x000fc8000782000e */
[----:B------:R-:W-:Y:S01]  /*12c0*/  IMAD.HI.U32 R6, R17, R6, RZ ;  /* 0x0000000611067227 */ /* 0x000fe200078e00ff */
[----:B------:R-:W-:-:S03]  /*12d0*/  IADD3 R10, P2, PT, R7, R10, RZ ;  /* 0x0000000a070a7210 */ /* 0x000fc60007f5e0ff */
[----:B------:R-:W-:Y:S01]  /*12e0*/  HFMA2 R7, -RZ, RZ, 0, 0 ;  /* 0x00000000ff077431 */ /* 0x000fe200000001ff */
[----:B------:R-:W-:Y:S01]  /*12f0*/  IADD3.X R17, PT, PT, R6, R17, RZ, P0, !PT ;  /* 0x0000001106117210 */ /* 0x000fe200007fe4ff */
[----:B------:R-:W-:-:S03]  /*1300*/  IMAD.HI.U32 R6, R10, R11, RZ ;  /* 0x0000000b0a067227 */ /* 0x000fc600078e00ff */
[----:B------:R-:W-:Y:S01]  /*1310*/  IADD3.X R14, PT, PT, RZ, RZ, R17, P2, P1 ;  /* 0x000000ffff0e7210 */ /* 0x000fe200017e2411 */
[----:B------:R-:W-:-:S04]  /*1320*/  IMAD.WIDE.U32 R6, R10, R9, R6 ;  /* 0x000000090a067225 */ /* 0x000fc800078e0006 */
[C---:B------:R-:W-:Y:S02]  /*1330*/  IMAD R15, R14.reuse, R9, RZ ;  /* 0x000000090e0f7224 */ /* 0x040fe400078e02ff */
[----:B------:R-:W-:-:S04]  /*1340*/  IMAD.HI.U32 R6, P0, R14, R11, R6 ;  /* 0x0000000b0e067227 */ /* 0x000fc80007800006 */
[----:B------:R-:W-:Y:S01]  /*1350*/  IMAD.HI.U32 R14, R14, R9, RZ ;  /* 0x000000090e0e7227 */ /* 0x000fe200078e00ff */
[----:B------:R-:W-:-:S03]  /*1360*/  IADD3 R15, P1, PT, R15, R6, RZ ;  /* 0x000000060f0f7210 */ /* 0x000fc60007f3e0ff */
[----:B------:R-:W-:-:S05]  /*1370*/  IMAD.X R6, RZ, RZ, R14, P0 ;  /* 0x000000ffff067224 */ /* 0x000fca00000e060e */
[----:B------:R-:W-:Y:S01]  /*1380*/  IADD3.X R17, PT, PT, RZ, R6, RZ, P1, !PT ;  /* 0x00000006ff117210 */ /* 0x000fe20000ffe4ff */
[----:B------:R-:W-:-:S04]  /*1390*/  IMAD.WIDE.U32 R6, R15, R4, RZ ;  /* 0x000000040f067225 */ /* 0x000fc800078e00ff */
[-C--:B------:R-:W-:Y:S01]  /*13a0*/  IMAD R10, R17, R4.reuse, R7 ;  /* 0x00000004110a7224 */ /* 0x080fe200078e0207 */
[----:B------:R-:W-:Y:S02]  /*13b0*/  IADD3 R11, P0, PT, -R6, R11, RZ ;  /* 0x0000000b060b7210 */ /* 0x000fe40007f1e1ff */
[----:B------:R-:W-:Y:S02]  /*13c0*/  IADD3 R6, P2, PT, R15, 0x1, RZ ;  /* 0x000000010f067810 */ /* 0x000fe40007f5e0ff */
[----:B------:R-:W-:Y:S02]  /*13d0*/  IADD3.X R14, PT, PT, ~R10, R9, RZ, P0, !PT ;  /* 0x000000090a0e7210 */ /* 0x000fe400007fe5ff */
[----:B------:R-:W-:Y:S01]  /*13e0*/  ISETP.GE.U32.AND P0, PT, R11, R4, PT ;  /* 0x000000040b00720c */ /* 0x000fe20003f06070 */
[----:B------:R-:W-:Y:S01]  /*13f0*/  IMAD.X R10, RZ, RZ, R17, P2 ;  /* 0x000000ffff0a7224 */ /* 0x000fe200010e0611 */
[----:B------:R-:W-:Y:S02]  /*1400*/  IADD3 R7, P1, PT, -R4, R11, RZ ;  /* 0x0000000b04077210 */ /* 0x000fe40007f3e1ff */
[----:B------:R-:W-:-:S02]  /*1410*/  ISETP.GE.U32.AND.EX P0, PT, R14, RZ, PT, P0 ;  /* 0x000000ff0e00720c */ /* 0x000fc40003f06100 */
[----:B------:R-:W-:Y:S02]  /*1420*/  IADD3.X R9, PT, PT, R14, -0x1, RZ, P1, !PT ;  /* 0xffffffff0e097810 */ /* 0x000fe40000ffe4ff */
[----:B------:R-:W-:Y:S02]  /*1430*/  SEL R7, R7, R11, P0 ;  /* 0x0000000b07077207 */ /* 0x000fe40000000000 */
[----:B------:R-:W-:Y:S02]  /*1440*/  SEL R15, R6, R15, P0 ;  /* 0x0000000f060f7207 */ /* 0x000fe40000000000 */
[----:B------:R-:W-:Y:S02]  /*1450*/  SEL R9, R9, R14, P0 ;  /* 0x0000000e09097207 */ /* 0x000fe40000000000 */
[----:B------:R-:W-:Y:S02]  /*1460*/  SEL R10, R10, R17, P0 ;  /* 0x000000110a0a7207 */ /* 0x000fe40000000000 */
[----:B------:R-:W-:-:S02]  /*1470*/  ISETP.GE.U32.AND P0, PT, R7, R4, PT ;  /* 0x000000040700720c */ /* 0x000fc40003f06070 */
[----:B------:R-:W-:Y:S02]  /*1480*/  IADD3 R6, P2, PT, R15, 0x1, RZ ;  /* 0x000000010f067810 */ /* 0x000fe40007f5e0ff */
[----:B------:R-:W-:Y:S02]  /*1490*/  ISETP.NE.U32.AND P1, PT, R4, RZ, PT ;  /* 0x000000ff0400720c */ /* 0x000fe40003f25070 */
[----:B------:R-:W-:Y:S02]  /*14a0*/  ISETP.GE.U32.AND.EX P0, PT, R9, RZ, PT, P0 ;  /* 0x000000ff0900720c */ /* 0x000fe40003f06100 */
[----:B------:R-:W-:Y:S02]  /*14b0*/  IADD3.X R7, PT, PT, RZ, R10, RZ, P2, !PT ;  /* 0x0000000aff077210 */ /* 0x000fe400017fe4ff */
[----:B------:R-:W-:Y:S02]  /*14c0*/  MOV R9, 0x0 ;  /* 0x0000000000097802 */ /* 0x000fe40000000f00 */
[----:B------:R-:W-:-:S02]  /*14d0*/  ISETP.NE.AND.EX P1, PT, RZ, RZ, PT, P1 ;  /* 0x000000ffff00720c */ /* 0x000fc40003f25310 */
[----:B------:R-:W-:Y:S02]  /*14e0*/  SEL R6, R6, R15, P0 ;  /* 0x0000000f06067207 */ /* 0x000fe40000000000 */
[----:B------:R-:W-:Y:S02]  /*14f0*/  SEL R7, R7, R10, P0 ;  /* 0x0000000a07077207 */ /* 0x000fe40000000000 */
[----:B------:R-:W-:Y:S02]  /*1500*/  SEL R6, R6, 0xffffffff, P1 ;  /* 0xffffffff06067807 */ /* 0x000fe40000800000 */
[----:B------:R-:W-:Y:S01]  /*1510*/  SEL R7, R7, 0xffffffff, P1 ;  /* 0xffffffff07077807 */ /* 0x000fe20000800000 */
[----:B------:R-:W-:Y:S06]  /*1520*/  RET.REL.NODEC R8 `(_Z3eluPKfPffm) ;  /* 0xffffffe808b47950 */ /* 0x000fec0003c3ffff */
.L_x_9:
[----:B------:R-:W-:-:S00]  /*1530*/  BRA `(.L_x_9) ;  /* 0xfffffffc00fc7947 */ /* 0x000fc0000383ffff */
[----:B------:R-:W-:-:S00]  /*1540*/  NOP ;  /* 0x0000000000007918 */ /* 0x000fc00000000000 */
        /* <DEDUP_REMOVED lines=11> */
.L_x_10:


//--------------------- .nv.shared.reserved.0     --------------------------
	.section	.nv.shared.reserved.0,"aw",@nobits
	.weak		__nv_reservedSMEM_offset_0_alias
	.size		__nv_reservedSMEM_offset_0_alias, 0, 64
	.other		__nv_reservedSMEM_offset_0_alias,@"STO_CUDA_RESERVED_SHARED STV_DEFAULT"
__nv_reservedSMEM_offset_0_alias:
	.zero		0
	.zero		64


//--------------------- .nv.constant0._Z3eluPKfPffm --------------------------
	.section	.nv.constant0._Z3eluPKfPffm,"a",@progbits
	.sectionflags	@""
	.align	4
.nv.constant0._Z3eluPKfPffm:
	.zero		928


//--------------------- SYMBOLS --------------------------

	.type		.nv.reservedSmem.offset0,@object
	.size		.nv.reservedSmem.offset0,0x4
